	.headerflags	@"EF_CUDA_TEXMODE_UNIFIED EF_CUDA_64BIT_ADDRESS EF_CUDA_ACCELERATORS EF_CUDA_SM90 EF_CUDA_VIRTUAL_SM(EF_CUDA_SM90)"
	.elftype	@"ET_EXEC"


//--------------------- .nv.info                  --------------------------
	.section	.nv.info,"",@"SHT_CUDA_INFO"
	.align	4


	//----- nvinfo : EIATTR_REGCOUNT
	.align		4
        /*0000*/ 	.byte	0x04, 0x2f
        /*0002*/ 	.short	(.L_1 - .L_0)
	.align		4
.L_0:
        /*0004*/ 	.word	index@(triton_poi_fused_max_unpool2d_21)
        /*0008*/ 	.word	0x00000008


	//----- nvinfo : EIATTR_MIN_STACK_SIZE
	.align		4
.L_1:
        /*000c*/ 	.byte	0x04, 0x12
        /*000e*/ 	.short	(.L_3 - .L_2)
	.align		4
.L_2:
        /*0010*/ 	.word	index@(triton_poi_fused_max_unpool2d_21)
        /*0014*/ 	.word	0x00000000


	//----- nvinfo : EIATTR_FRAME_SIZE
	.align		4
.L_3:
        /*0018*/ 	.byte	0x04, 0x11
        /*001a*/ 	.short	(.L_5 - .L_4)
	.align		4
.L_4:
        /*001c*/ 	.word	index@(triton_poi_fused_max_unpool2d_21)
        /*0020*/ 	.word	0x00000000


	//----- nvinfo : EIATTR_MIN_STACK_SIZE
	.align		4
.L_5:
        /*0024*/ 	.byte	0x04, 0x12
        /*0026*/ 	.short	(.L_7 - .L_6)
	.align		4
.L_6:
        /*0028*/ 	.word	index@(triton_poi_fused_max_unpool2d_21)
        /*002c*/ 	.word	0x00000000
.L_7:


//--------------------- .nv.info.triton_poi_fused_max_unpool2d_21 --------------------------
	.section	.nv.info.triton_poi_fused_max_unpool2d_21,"",@"SHT_CUDA_INFO"
	.sectionflags	@""
	.align	4


	//----- nvinfo : EIATTR_CUDA_API_VERSION
	.align		4
        /*0000*/ 	.byte	0x04, 0x37
        /*0002*/ 	.short	(.L_9 - .L_8)
.L_8:
        /*0004*/ 	.word	0x0000007c


	//----- nvinfo : EIATTR_KPARAM_INFO
	.align		4
.L_9:
        /*0008*/ 	.byte	0x04, 0x17
        /*000a*/ 	.short	(.L_11 - .L_10)
.L_10:
        /*000c*/ 	.word	0x00000000
        /*0010*/ 	.short	0x0001
        /*0012*/ 	.short	0x0008
        /*0014*/ 	.byte	0x00, 0xf0, 0x11, 0x00


	//----- nvinfo : EIATTR_KPARAM_INFO
	.align		4
.L_11:
        /*0018*/ 	.byte	0x04, 0x17
        /*001a*/ 	.short	(.L_13 - .L_12)
.L_12:
        /*001c*/ 	.word	0x00000000
        /*0020*/ 	.short	0x0000
        /*0022*/ 	.short	0x0000
        /*0024*/ 	.byte	0x00, 0xf4, 0x21, 0x00


	//----- nvinfo : EIATTR_SPARSE_MMA_MASK
	.align		4
.L_13:
        /*0028*/ 	.byte	0x03, 0x50
        /*002a*/ 	.short	0x0000


	//----- nvinfo : EIATTR_MAXREG_COUNT
	.align		4
        /*002c*/ 	.byte	0x03, 0x1b
        /*002e*/ 	.short	0x00ff


	//----- nvinfo : EIATTR_EXIT_INSTR_OFFSETS
	.align		4
        /*0030*/ 	.byte	0x04, 0x1c
        /*0032*/ 	.short	(.L_15 - .L_14)


	//   ....[0]....
.L_14:
        /*0034*/ 	.word	0x000000b0


	//----- nvinfo : EIATTR_REQNTID
	.align		4
.L_15:
        /*0038*/ 	.byte	0x04, 0x10
        /*003a*/ 	.short	(.L_17 - .L_16)
.L_16:
        /*003c*/ 	.word	0x00000080
        /*0040*/ 	.word	0x00000001
        /*0044*/ 	.word	0x00000001


	//----- nvinfo : EIATTR_CBANK_PARAM_SIZE
	.align		4
.L_17:
        /*0048*/ 	.byte	0x03, 0x19
        /*004a*/ 	.short	0x000c


	//----- nvinfo : EIATTR_PARAM_CBANK
	.align		4
        /*004c*/ 	.byte	0x04, 0x0a
        /*004e*/ 	.short	(.L_19 - .L_18)
	.align		4
.L_18:
        /*0050*/ 	.word	index@(.nv.constant0.triton_poi_fused_max_unpool2d_21)
        /*0054*/ 	.short	0x0210
        /*0056*/ 	.short	0x000c


	//----- nvinfo : EIATTR_SW_WAR
	.align		4
.L_19:
        /*0058*/ 	.byte	0x04, 0x36
        /*005a*/ 	.short	(.L_21 - .L_20)
.L_20:
        /*005c*/ 	.word	0x00000008
.L_21:


//--------------------- .nv.callgraph             --------------------------
	.section	.nv.callgraph,"",@"SHT_CUDA_CALLGRAPH"
	.align	4
	.sectionentsize	8
	.align		4
        /*0000*/ 	.word	0x00000000
	.align		4
        /*0004*/ 	.word	0xffffffff
	.align		4
        /*0008*/ 	.word	0x00000000
	.align		4
        /*000c*/ 	.word	0xfffffffe
	.align		4
        /*0010*/ 	.word	0x00000000
	.align		4
        /*0014*/ 	.word	0xfffffffd
	.align		4
        /*0018*/ 	.word	0x00000000
	.align		4
        /*001c*/ 	.word	0xfffffffc


//--------------------- .text.triton_poi_fused_max_unpool2d_21 --------------------------
	.section	.text.triton_poi_fused_max_unpool2d_21,"ax",@progbits
	.align	128
        .global         triton_poi_fused_max_unpool2d_21
        .type           triton_poi_fused_max_unpool2d_21,@function
        .size           triton_poi_fused_max_unpool2d_21,(.L_x_1 - triton_poi_fused_max_unpool2d_21)
        .other          triton_poi_fused_max_unpool2d_21,@"STO_CUDA_ENTRY STV_DEFAULT"
triton_poi_fused_max_unpool2d_21:
.text.triton_poi_fused_max_unpool2d_21:
[----:B------:R-:W-:Y:S01]  /*0000*/  LDC R1, c[0x0][0x28] ;  /* 0x00000a00ff017b82 */ /* 0x000fe20000000800 */
[----:B------:R-:W1:Y:S07]  /*0010*/  S2R R0, SR_TID.X ;  /* 0x0000000000007919 */ /* 0x000e6e0000002100 */
[----:B------:R-:W2:Y:S01]  /*0020*/  LDC.64 R2, c[0x0][0x210] ;  /* 0x00008400ff027b82 */ /* 0x000ea20000000a00 */
[----:B------:R-:W-:Y:S01]  /*0030*/  ULDC.64 UR4, c[0x0][0x208] ;  /* 0x0000820000047ab9 */ /* 0x000fe20000000a00 */
[----:B------:R-:W3:Y:S01]  /*0040*/  S2R R5, SR_CTAID.X ;  /* 0x0000000000057919 */ /* 0x000ee20000002500 */
[----:B-1----:R-:W-:-:S04]  /*0050*/  SHF.L.U32 R0, R0, 0x2, RZ ;  /* 0x0000000200007819 */ /* 0x002fc800000006ff */
[----:B------:R-:W-:-:S04]  /*0060*/  LOP3.LUT R0, R0, 0x1fc, RZ, 0xc0, !PT ;  /* 0x000001fc00007812 */ /* 0x000fc800078ec0ff */
[----:B---3--:R-:W-:-:S05]  /*0070*/  LEA R5, R5, R0, 0xa ;  /* 0x0000000005057211 */ /* 0x008fca00078e50ff */
[----:B--2---:R-:W-:-:S05]  /*0080*/  IMAD.WIDE R2, R5, 0x4, R2 ;  /* 0x0000000405027825 */ /* 0x004fca00078e0202 */
[----:B------:R-:W-:Y:S04]  /*0090*/  STG.E.128 desc[UR4][R2.64], RZ ;  /* 0x000000ff02007986 */ /* 0x000fe8000c101d04 */
[----:B------:R-:W-:Y:S01]  /*00a0*/  STG.E.128 desc[UR4][R2.64+0x800], RZ ;  /* 0x000800ff02007986 */ /* 0x000fe2000c101d04 */
[----:B------:R-:W-:Y:S05]  /*00b0*/  EXIT ;  /* 0x000000000000794d */ /* 0x000fea0003800000 */
.L_x_0:
[----:B------:R-:W-:-:S00]  /*00c0*/  BRA `(.L_x_0) ;  /* 0xfffffffc00fc7947 */ /* 0x000fc0000383ffff */
[----:B------:R-:W-:-:S00]  /*00d0*/  NOP ;  /* 0x0000000000007918 */ /* 0x000fc00000000000 */
        /* <DEDUP_REMOVED lines=10> */
.L_x_1:


//--------------------- .nv.constant0.triton_poi_fused_max_unpool2d_21 --------------------------
	.section	.nv.constant0.triton_poi_fused_max_unpool2d_21,"a",@progbits
	.sectionflags	@""
	.align	4
.nv.constant0.triton_poi_fused_max_unpool2d_21:
	.zero		540
